//
// Generated by NVIDIA NVVM Compiler
//
// Compiler Build ID: CL-36424714
// Cuda compilation tools, release 13.0, V13.0.88
// Based on NVVM 20.0.0
//

.version 9.0
.target sm_100
.address_size 64

	// .globl	_Z9vectorAddPiS_S_i

.visible .entry _Z9vectorAddPiS_S_i(
	.param .u64 .ptr .align 1 _Z9vectorAddPiS_S_i_param_0,
	.param .u64 .ptr .align 1 _Z9vectorAddPiS_S_i_param_1,
	.param .u64 .ptr .align 1 _Z9vectorAddPiS_S_i_param_2,
	.param .u32 _Z9vectorAddPiS_S_i_param_3
)
{
	.reg .pred 	%p<2>;
	.reg .b32 	%r<21>;
	.reg .b64 	%rd<11>;

	ld.param.u64 	%rd1, [_Z9vectorAddPiS_S_i_param_0];
	ld.param.u64 	%rd2, [_Z9vectorAddPiS_S_i_param_1];
	ld.param.u64 	%rd3, [_Z9vectorAddPiS_S_i_param_2];
	ld.param.u32 	%r2, [_Z9vectorAddPiS_S_i_param_3];
	mov.u32 	%r3, %ctaid.x;
	mov.u32 	%r4, %ntid.x;
	mov.u32 	%r5, %tid.x;
	mov.u32 	%r6, %ctaid.y;
	mov.u32 	%r7, %ntid.y;
	mov.u32 	%r8, %tid.y;
	mov.u32 	%r9, %ctaid.z;
	mov.u32 	%r10, %ntid.z;
	mov.u32 	%r11, %tid.z;
	mad.lo.s32 	%r12, %r9, %r10, %r11;
	mov.u32 	%r13, %nctaid.x;
	mov.u32 	%r14, %nctaid.y;
	mad.lo.s32 	%r15, %r12, %r14, %r6;
	mad.lo.s32 	%r16, %r15, %r7, %r8;
	mad.lo.s32 	%r17, %r16, %r13, %r3;
	mad.lo.s32 	%r1, %r17, %r4, %r5;
	setp.ge.s32 	%p1, %r1, %r2;
	@%p1 bra 	$L__BB0_2;
	cvta.to.global.u64 	%rd4, %rd1;
	cvta.to.global.u64 	%rd5, %rd2;
	cvta.to.global.u64 	%rd6, %rd3;
	mul.wide.s32 	%rd7, %r1, 4;
	add.s64 	%rd8, %rd4, %rd7;
	ld.global.u32 	%r18, [%rd8];
	add.s64 	%rd9, %rd5, %rd7;
	ld.global.u32 	%r19, [%rd9];
	add.s32 	%r20, %r19, %r18;
	add.s64 	%rd10, %rd6, %rd7;
	st.global.u32 	[%rd10], %r20;
$L__BB0_2:
	ret;

}


// ===== COMPILED SASS (sm_100) =====

	.target	sm_100

	.elftype	@"ET_EXEC"


//--------------------- .note.nv.tkinfo           --------------------------
	.section	.note.nv.tkinfo,"",@"SHT_NOTE"
	.sectionflags	@"SHF_NOTE_NV_TKINFO"
	.tkinfo
        /*0018*/ 	.word	0x00000002
        /*0030*/ 	.string	""
        /*0030*/ 	.string	"ptxas"
        /*0030*/ 	.string	"Cuda compilation tools, release 13.0, V13.0.88"
        /*0030*/ 	.string	"Build cuda_13.0.r13.0/compiler.36424714_0"
        /*0030*/ 	.string	"-arch sm_100 -m 64 "



//--------------------- .note.nv.cuinfo           --------------------------
	.section	.note.nv.cuinfo,"",@"SHT_NOTE"
	.sectionflags	@"SHF_NOTE_NV_CUINFO"
        /*0018*/ 	.short	0x0002
        /*001a*/ 	.short	0x0064
        /*001c*/ 	.short	0x0082
	.zero		2


//--------------------- .nv.info                  --------------------------
	.section	.nv.info,"",@"SHT_CUDA_INFO"
	.align	4


	//----- nvinfo : EIATTR_REGCOUNT
	.align		4
        /*0000*/ 	.byte	0x04, 0x2f
        /*0002*/ 	.short	(.L_1 - .L_0)
	.align		4
.L_0:
        /*0004*/ 	.word	index@(_Z9vectorAddPiS_S_i)
        /*0008*/ 	.word	0x0000000e


	//----- nvinfo : EIATTR_FRAME_SIZE
	.align		4
.L_1:
        /*000c*/ 	.byte	0x04, 0x11
        /*000e*/ 	.short	(.L_3 - .L_2)
	.align		4
.L_2:
        /*0010*/ 	.word	index@(_Z9vectorAddPiS_S_i)
        /*0014*/ 	.word	0x00000000


	//----- nvinfo : EIATTR_MIN_STACK_SIZE
	.align		4
.L_3:
        /*0018*/ 	.byte	0x04, 0x12
        /*001a*/ 	.short	(.L_5 - .L_4)
	.align		4
.L_4:
        /*001c*/ 	.word	index@(_Z9vectorAddPiS_S_i)
        /*0020*/ 	.word	0x00000000
.L_5:


//--------------------- .nv.compat                --------------------------
	.section	.nv.compat,"",@"SHT_CUDA_COMPAT_INFO"
	.align	4
        /*0000*/ 	.byte	0x02, 0x09, 0x00, 0x00, 0x02, 0x02, 0x01, 0x00, 0x02, 0x05, 0x05, 0x00, 0x03, 0x07, 0x01, 0x01
        /*0010*/ 	.byte	0x02, 0x03, 0x00, 0x00, 0x02, 0x06, 0x01, 0x00, 0x04, 0x0b, 0x08, 0x00, 0x09, 0x00, 0x00, 0x00
        /*0020*/ 	.byte	0x00, 0x00, 0x00, 0x00


//--------------------- .nv.info._Z9vectorAddPiS_S_i --------------------------
	.section	.nv.info._Z9vectorAddPiS_S_i,"",@"SHT_CUDA_INFO"
	.sectionflags	@""
	.align	4


	//----- nvinfo : EIATTR_CUDA_API_VERSION
	.align		4
        /*0000*/ 	.byte	0x04, 0x37
        /*0002*/ 	.short	(.L_7 - .L_6)
.L_6:
        /*0004*/ 	.word	0x00000082


	//----- nvinfo : EIATTR_KPARAM_INFO
	.align		4
.L_7:
        /*0008*/ 	.byte	0x04, 0x17
        /*000a*/ 	.short	(.L_9 - .L_8)
.L_8:
        /*000c*/ 	.word	0x00000000
        /*0010*/ 	.short	0x0003
        /*0012*/ 	.short	0x0018
        /*0014*/ 	.byte	0x00, 0xf0, 0x11, 0x00


	//----- nvinfo : EIATTR_KPARAM_INFO
	.align		4
.L_9:
        /*0018*/ 	.byte	0x04, 0x17
        /*001a*/ 	.short	(.L_11 - .L_10)
.L_10:
        /*001c*/ 	.word	0x00000000
        /*0020*/ 	.short	0x0002
        /*0022*/ 	.short	0x0010
        /*0024*/ 	.byte	0x00, 0xf5, 0x21, 0x00


	//----- nvinfo : EIATTR_KPARAM_INFO
	.align		4
.L_11:
        /*0028*/ 	.byte	0x04, 0x17
        /*002a*/ 	.short	(.L_13 - .L_12)
.L_12:
        /*002c*/ 	.word	0x00000000
        /*0030*/ 	.short	0x0001
        /*0032*/ 	.short	0x0008
        /*0034*/ 	.byte	0x00, 0xf5, 0x21, 0x00


	//----- nvinfo : EIATTR_KPARAM_INFO
	.align		4
.L_13:
        /*0038*/ 	.byte	0x04, 0x17
        /*003a*/ 	.short	(.L_15 - .L_14)
.L_14:
        /*003c*/ 	.word	0x00000000
        /*0040*/ 	.short	0x0000
        /*0042*/ 	.short	0x0000
        /*0044*/ 	.byte	0x00, 0xf5, 0x21, 0x00


	//----- nvinfo : EIATTR_SPARSE_MMA_MASK
	.align		4
.L_15:
        /*0048*/ 	.byte	0x03, 0x50
        /*004a*/ 	.short	0x0000


	//----- nvinfo : EIATTR_MAXREG_COUNT
	.align		4
        /*004c*/ 	.byte	0x03, 0x1b
        /*004e*/ 	.short	0x00ff


	//----- nvinfo : EIATTR_MERCURY_ISA_VERSION
	.align		4
        /*0050*/ 	.byte	0x03, 0x5f
        /*0052*/ 	.short	0x0101


	//----- nvinfo : EIATTR_VRC_CTA_INIT_COUNT
	.align		4
        /*0054*/ 	.byte	0x02, 0x4a
	.zero		1
	.zero		1


	//----- nvinfo : EIATTR_EXIT_INSTR_OFFSETS
	.align		4
        /*0058*/ 	.byte	0x04, 0x1c
        /*005a*/ 	.short	(.L_17 - .L_16)


	//   ....[0]....
.L_16:
        /*005c*/ 	.word	0x00000130


	//   ....[1]....
        /*0060*/ 	.word	0x000001f0


	//----- nvinfo : EIATTR_CBANK_PARAM_SIZE
	.align		4
.L_17:
        /*0064*/ 	.byte	0x03, 0x19
        /*0066*/ 	.short	0x001c


	//----- nvinfo : EIATTR_PARAM_CBANK
	.align		4
        /*0068*/ 	.byte	0x04, 0x0a
        /*006a*/ 	.short	(.L_19 - .L_18)
	.align		4
.L_18:
        /*006c*/ 	.word	index@(.nv.constant0._Z9vectorAddPiS_S_i)
        /*0070*/ 	.short	0x0380
        /*0072*/ 	.short	0x001c


	//----- nvinfo : EIATTR_SW_WAR
	.align		4
.L_19:
        /*0074*/ 	.byte	0x04, 0x36
        /*0076*/ 	.short	(.L_21 - .L_20)
.L_20:
        /*0078*/ 	.word	0x00000008
.L_21:


//--------------------- .nv.callgraph             --------------------------
	.section	.nv.callgraph,"",@"SHT_CUDA_CALLGRAPH"
	.align	4
	.sectionentsize	8
	.align		4
        /*0000*/ 	.word	0x00000000
	.align		4
        /*0004*/ 	.word	0xffffffff
	.align		4
        /*0008*/ 	.word	0x00000000
	.align		4
        /*000c*/ 	.word	0xfffffffe
	.align		4
        /*0010*/ 	.word	0x00000000
	.align		4
        /*0014*/ 	.word	0xfffffffd
	.align		4
        /*0018*/ 	.word	0x00000000
	.align		4
        /*001c*/ 	.word	0xfffffffc


//--------------------- .text._Z9vectorAddPiS_S_i --------------------------
	.section	.text._Z9vectorAddPiS_S_i,"ax",@progbits
	.align	128
        .global         _Z9vectorAddPiS_S_i
        .type           _Z9vectorAddPiS_S_i,@function
        .size           _Z9vectorAddPiS_S_i,(.L_x_1 - _Z9vectorAddPiS_S_i)
        .other          _Z9vectorAddPiS_S_i,@"STO_CUDA_ENTRY STV_DEFAULT"
_Z9vectorAddPiS_S_i:
.text._Z9vectorAddPiS_S_i:
[----:B------:R-:W-:Y:S01]  /*0000*/  LDC R1, c[0x0][0x37c] ;  /* 0x0000df00ff017b82 */ /* 0x000fe20000000800 */
[----:B------:R-:W0:Y:S01]  /*0010*/  S2R R5, SR_TID.Z ;  /* 0x0000000000057919 */ /* 0x000e220000002300 */
[----:B------:R-:W1:Y:S06]  /*0020*/  LDCU UR5, c[0x0][0x360] ;  /* 0x00006c00ff0577ac */ /* 0x000e6c0008000800 */
[----:B------:R-:W0:Y:S01]  /*0030*/  S2UR UR8, SR_CTAID.Z ;  /* 0x00000000000879c3 */ /* 0x000e220000002700 */
[----:B------:R-:W2:Y:S01]  /*0040*/  S2R R3, SR_TID.Y ;  /* 0x0000000000037919 */ /* 0x000ea20000002200 */
[----:B------:R-:W2:Y:S01]  /*0050*/  LDCU UR7, c[0x0][0x364] ;  /* 0x00006c80ff0777ac */ /* 0x000ea20008000800 */
[----:B------:R-:W1:Y:S05]  /*0060*/  S2R R9, SR_TID.X ;  /* 0x0000000000097919 */ /* 0x000e6a0000002100 */
[----:B------:R-:W0:Y:S08]  /*0070*/  LDC R0, c[0x0][0x368] ;  /* 0x0000da00ff007b82 */ /* 0x000e300000000800 */
[----:B------:R-:W3:Y:S08]  /*0080*/  LDC R7, c[0x0][0x370] ;  /* 0x0000dc00ff077b82 */ /* 0x000ef00000000800 */
[----:B------:R-:W4:Y:S08]  /*0090*/  S2UR UR6, SR_CTAID.Y ;  /* 0x00000000000679c3 */ /* 0x000f300000002600 */
[----:B------:R-:W4:Y:S01]  /*00a0*/  LDC R11, c[0x0][0x374] ;  /* 0x0000dd00ff0b7b82 */ /* 0x000f220000000800 */
[----:B0-----:R-:W-:Y:S01]  /*00b0*/  IMAD R0, R0, UR8, R5 ;  /* 0x0000000800007c24 */ /* 0x001fe2000f8e0205 */
[----:B------:R-:W0:Y:S06]  /*00c0*/  LDCU UR8, c[0x0][0x398] ;  /* 0x00007300ff0877ac */ /* 0x000e2c0008000800 */
[----:B------:R-:W3:Y:S01]  /*00d0*/  S2UR UR4, SR_CTAID.X ;  /* 0x00000000000479c3 */ /* 0x000ee20000002500 */
[----:B----4-:R-:W-:-:S04]  /*00e0*/  IMAD R0, R0, R11, UR6 ;  /* 0x0000000600007e24 */ /* 0x010fc8000f8e020b */
[----:B--2---:R-:W-:-:S04]  /*00f0*/  IMAD R0, R0, UR7, R3 ;  /* 0x0000000700007c24 */ /* 0x004fc8000f8e0203 */
[----:B---3--:R-:W-:-:S04]  /*0100*/  IMAD R0, R0, R7, UR4 ;  /* 0x0000000400007e24 */ /* 0x008fc8000f8e0207 */
[----:B-1----:R-:W-:-:S05]  /*0110*/  IMAD R9, R0, UR5, R9 ;  /* 0x0000000500097c24 */ /* 0x002fca000f8e0209 */
[----:B0-----:R-:W-:-:S13]  /*0120*/  ISETP.GE.AND P0, PT, R9, UR8, PT ;  /* 0x0000000809007c0c */ /* 0x001fda000bf06270 */
[----:B------:R-:W-:Y:S05]  /*0130*/  @P0 EXIT ;  /* 0x000000000000094d */ /* 0x000fea0003800000 */
[----:B------:R-:W0:Y:S01]  /*0140*/  LDC.64 R2, c[0x0][0x380] ;  /* 0x0000e000ff027b82 */ /* 0x000e220000000a00 */
[----:B------:R-:W1:Y:S07]  /*0150*/  LDCU.64 UR4, c[0x0][0x358] ;  /* 0x00006b00ff0477ac */ /* 0x000e6e0008000a00 */
[----:B------:R-:W2:Y:S08]  /*0160*/  LDC.64 R4, c[0x0][0x388] ;  /* 0x0000e200ff047b82 */ /* 0x000eb00000000a00 */
[----:B------:R-:W3:Y:S01]  /*0170*/  LDC.64 R6, c[0x0][0x390] ;  /* 0x0000e400ff067b82 */ /* 0x000ee20000000a00 */
[----:B0-----:R-:W-:-:S06]  /*0180*/  IMAD.WIDE R2, R9, 0x4, R2 ;  /* 0x0000000409027825 */ /* 0x001fcc00078e0202 */
[----:B-1----:R-:W4:Y:S01]  /*0190*/  LDG.E R2, desc[UR4][R2.64] ;  /* 0x0000000402027981 */ /* 0x002f22000c1e1900 */
[----:B--2---:R-:W-:-:S06]  /*01a0*/  IMAD.WIDE R4, R9, 0x4, R4 ;  /* 0x0000000409047825 */ /* 0x004fcc00078e0204 */
[----:B------:R-:W4:Y:S01]  /*01b0*/  LDG.E R5, desc[UR4][R4.64] ;  /* 0x0000000404057981 */ /* 0x000f22000c1e1900 */
[----:B---3--:R-:W-:Y:S01]  /*01c0*/  IMAD.WIDE R6, R9, 0x4, R6 ;  /* 0x0000000409067825 */ /* 0x008fe200078e0206 */
[----:B----4-:R-:W-:-:S05]  /*01d0*/  IADD3 R9, PT, PT, R2, R5, RZ ;  /* 0x0000000502097210 */ /* 0x010fca0007ffe0ff */
[----:B------:R-:W-:Y:S01]  /*01e0*/  STG.E desc[UR4][R6.64], R9 ;  /* 0x0000000906007986 */ /* 0x000fe2000c101904 */
[----:B------:R-:W-:Y:S05]  /*01f0*/  EXIT ;  /* 0x000000000000794d */ /* 0x000fea0003800000 */
.L_x_0:
[----:B------:R-:W-:-:S00]  /*0200*/  BRA `(.L_x_0) ;  /* 0xfffffffc00fc7947 */ /* 0x000fc0000383ffff */
[----:B------:R-:W-:-:S00]  /*0210*/  NOP ;  /* 0x0000000000007918 */ /* 0x000fc00000000000 */
        /* <DEDUP_REMOVED lines=14> */
.L_x_1:


//--------------------- .nv.shared.reserved.0     --------------------------
	.section	.nv.shared.reserved.0,"aw",@nobits
	.weak		__nv_reservedSMEM_offset_0_alias
	.size		__nv_reservedSMEM_offset_0_alias, 0, 64
	.other		__nv_reservedSMEM_offset_0_alias,@"STO_CUDA_RESERVED_SHARED STV_DEFAULT"
__nv_reservedSMEM_offset_0_alias:
	.zero		0
	.zero		64


//--------------------- .nv.constant0._Z9vectorAddPiS_S_i --------------------------
	.section	.nv.constant0._Z9vectorAddPiS_S_i,"a",@progbits
	.sectionflags	@""
	.align	4
.nv.constant0._Z9vectorAddPiS_S_i:
	.zero		924


//--------------------- SYMBOLS --------------------------

	.type		.nv.reservedSmem.offset0,@object
	.size		.nv.reservedSmem.offset0,0x4
